	.headerflags	@"EF_CUDA_TEXMODE_UNIFIED EF_CUDA_64BIT_ADDRESS EF_CUDA_ACCELERATORS EF_CUDA_SM90 EF_CUDA_VIRTUAL_SM(EF_CUDA_SM90)"
	.elftype	@"ET_EXEC"


//--------------------- .nv.info                  --------------------------
	.section	.nv.info,"",@"SHT_CUDA_INFO"
	.align	4


	//----- nvinfo : EIATTR_REGCOUNT
	.align		4
        /*0000*/ 	.byte	0x04, 0x2f
        /*0002*/ 	.short	(.L_3 - .L_2)
	.align		4
.L_2:
        /*0004*/ 	.word	index@(triton_poi_fused__native_batch_norm_legit_no_training_add_convolution_relu_11)
        /*0008*/ 	.word	0x00000020


	//----- nvinfo : EIATTR_MIN_STACK_SIZE
	.align		4
.L_3:
        /*000c*/ 	.byte	0x04, 0x12
        /*000e*/ 	.short	(.L_5 - .L_4)
	.align		4
.L_4:
        /*0010*/ 	.word	index@(triton_poi_fused__native_batch_norm_legit_no_training_add_convolution_relu_11)
        /*0014*/ 	.word	0x00000000


	//----- nvinfo : EIATTR_FRAME_SIZE
	.align		4
.L_5:
        /*0018*/ 	.byte	0x04, 0x11
        /*001a*/ 	.short	(.L_7 - .L_6)
	.align		4
.L_6:
        /*001c*/ 	.word	index@(triton_poi_fused__native_batch_norm_legit_no_training_add_convolution_relu_11)
        /*0020*/ 	.word	0x00000000


	//----- nvinfo : EIATTR_MIN_STACK_SIZE
	.align		4
.L_7:
        /*0024*/ 	.byte	0x04, 0x12
        /*0026*/ 	.short	(.L_9 - .L_8)
	.align		4
.L_8:
        /*0028*/ 	.word	index@(triton_poi_fused__native_batch_norm_legit_no_training_add_convolution_relu_11)
        /*002c*/ 	.word	0x00000000
.L_9:


//--------------------- .nv.info.triton_poi_fused__native_batch_norm_legit_no_training_add_convolution_relu_11 --------------------------
	.section	.nv.info.triton_poi_fused__native_batch_norm_legit_no_training_add_convolution_relu_11,"",@"SHT_CUDA_INFO"
	.sectionflags	@""
	.align	4


	//----- nvinfo : EIATTR_CUDA_API_VERSION
	.align		4
        /*0000*/ 	.byte	0x04, 0x37
        /*0002*/ 	.short	(.L_11 - .L_10)
.L_10:
        /*0004*/ 	.word	0x0000007c


	//----- nvinfo : EIATTR_KPARAM_INFO
	.align		4
.L_11:
        /*0008*/ 	.byte	0x04, 0x17
        /*000a*/ 	.short	(.L_13 - .L_12)
.L_12:
        /*000c*/ 	.word	0x00000000
        /*0010*/ 	.short	0x0007
        /*0012*/ 	.short	0x0038
        /*0014*/ 	.byte	0x00, 0xf0, 0x11, 0x00


	//----- nvinfo : EIATTR_KPARAM_INFO
	.align		4
.L_13:
        /*0018*/ 	.byte	0x04, 0x17
        /*001a*/ 	.short	(.L_15 - .L_14)
.L_14:
        /*001c*/ 	.word	0x00000000
        /*0020*/ 	.short	0x0006
        /*0022*/ 	.short	0x0030
        /*0024*/ 	.byte	0x00, 0xf4, 0x21, 0x00


	//----- nvinfo : EIATTR_KPARAM_INFO
	.align		4
.L_15:
        /*0028*/ 	.byte	0x04, 0x17
        /*002a*/ 	.short	(.L_17 - .L_16)
.L_16:
        /*002c*/ 	.word	0x00000000
        /*0030*/ 	.short	0x0005
        /*0032*/ 	.short	0x0028
        /*0034*/ 	.byte	0x00, 0xf4, 0x21, 0x00


	//----- nvinfo : EIATTR_KPARAM_INFO
	.align		4
.L_17:
        /*0038*/ 	.byte	0x04, 0x17
        /*003a*/ 	.short	(.L_19 - .L_18)
.L_18:
        /*003c*/ 	.word	0x00000000
        /*0040*/ 	.short	0x0004
        /*0042*/ 	.short	0x0020
        /*0044*/ 	.byte	0x00, 0xf4, 0x21, 0x00


	//----- nvinfo : EIATTR_KPARAM_INFO
	.align		4
.L_19:
        /*0048*/ 	.byte	0x04, 0x17
        /*004a*/ 	.short	(.L_21 - .L_20)
.L_20:
        /*004c*/ 	.word	0x00000000
        /*0050*/ 	.short	0x0003
        /*0052*/ 	.short	0x0018
        /*0054*/ 	.byte	0x00, 0xf4, 0x21, 0x00


	//----- nvinfo : EIATTR_KPARAM_INFO
	.align		4
.L_21:
        /*0058*/ 	.byte	0x04, 0x17
        /*005a*/ 	.short	(.L_23 - .L_22)
.L_22:
        /*005c*/ 	.word	0x00000000
        /*0060*/ 	.short	0x0002
        /*0062*/ 	.short	0x0010
        /*0064*/ 	.byte	0x00, 0xf4, 0x21, 0x00


	//----- nvinfo : EIATTR_KPARAM_INFO
	.align		4
.L_23:
        /*0068*/ 	.byte	0x04, 0x17
        /*006a*/ 	.short	(.L_25 - .L_24)
.L_24:
        /*006c*/ 	.word	0x00000000
        /*0070*/ 	.short	0x0001
        /*0072*/ 	.short	0x0008
        /*0074*/ 	.byte	0x00, 0xf4, 0x21, 0x00


	//----- nvinfo : EIATTR_KPARAM_INFO
	.align		4
.L_25:
        /*0078*/ 	.byte	0x04, 0x17
        /*007a*/ 	.short	(.L_27 - .L_26)
.L_26:
        /*007c*/ 	.word	0x00000000
        /*0080*/ 	.short	0x0000
        /*0082*/ 	.short	0x0000
        /*0084*/ 	.byte	0x00, 0xf4, 0x21, 0x00


	//----- nvinfo : EIATTR_SPARSE_MMA_MASK
	.align		4
.L_27:
        /*0088*/ 	.byte	0x03, 0x50
        /*008a*/ 	.short	0x0000


	//----- nvinfo : EIATTR_MAXREG_COUNT
	.align		4
        /*008c*/ 	.byte	0x03, 0x1b
        /*008e*/ 	.short	0x00ff


	//----- nvinfo : EIATTR_EXIT_INSTR_OFFSETS
	.align		4
        /*0090*/ 	.byte	0x04, 0x1c
        /*0092*/ 	.short	(.L_29 - .L_28)


	//   ....[0]....
.L_28:
        /*0094*/ 	.word	0x00000830


	//----- nvinfo : EIATTR_REQNTID
	.align		4
.L_29:
        /*0098*/ 	.byte	0x04, 0x10
        /*009a*/ 	.short	(.L_31 - .L_30)
.L_30:
        /*009c*/ 	.word	0x00000080
        /*00a0*/ 	.word	0x00000001
        /*00a4*/ 	.word	0x00000001


	//----- nvinfo : EIATTR_CBANK_PARAM_SIZE
	.align		4
.L_31:
        /*00a8*/ 	.byte	0x03, 0x19
        /*00aa*/ 	.short	0x003c


	//----- nvinfo : EIATTR_PARAM_CBANK
	.align		4
        /*00ac*/ 	.byte	0x04, 0x0a
        /*00ae*/ 	.short	(.L_33 - .L_32)
	.align		4
.L_32:
        /*00b0*/ 	.word	index@(.nv.constant0.triton_poi_fused__native_batch_norm_legit_no_training_add_convolution_relu_11)
        /*00b4*/ 	.short	0x0210
        /*00b6*/ 	.short	0x003c


	//----- nvinfo : EIATTR_SW_WAR
	.align		4
.L_33:
        /*00b8*/ 	.byte	0x04, 0x36
        /*00ba*/ 	.short	(.L_35 - .L_34)
.L_34:
        /*00bc*/ 	.word	0x00000008
.L_35:


//--------------------- .nv.callgraph             --------------------------
	.section	.nv.callgraph,"",@"SHT_CUDA_CALLGRAPH"
	.align	4
	.sectionentsize	8
	.align		4
        /*0000*/ 	.word	0x00000000
	.align		4
        /*0004*/ 	.word	0xffffffff
	.align		4
        /*0008*/ 	.word	0x00000000
	.align		4
        /*000c*/ 	.word	0xfffffffe
	.align		4
        /*0010*/ 	.word	0x00000000
	.align		4
        /*0014*/ 	.word	0xfffffffd
	.align		4
        /*0018*/ 	.word	0x00000000
	.align		4
        /*001c*/ 	.word	0xfffffffc


//--------------------- .nv.constant4             --------------------------
	.section	.nv.constant4,"a",@progbits
	.align	8
	.align		8
.nv.constant4:
        /*0000*/ 	.dword	_$_str
	.align		8
        /*0008*/ 	.dword	_$_str_$_2


//--------------------- .text.triton_poi_fused__native_batch_norm_legit_no_training_add_convolution_relu_11 --------------------------
	.section	.text.triton_poi_fused__native_batch_norm_legit_no_training_add_convolution_relu_11,"ax",@progbits
	.align	128
        .global         triton_poi_fused__native_batch_norm_legit_no_training_add_convolution_relu_11
        .type           triton_poi_fused__native_batch_norm_legit_no_training_add_convolution_relu_11,@function
        .size           triton_poi_fused__native_batch_norm_legit_no_training_add_convolution_relu_11,(.L_x_1 - triton_poi_fused__native_batch_norm_legit_no_training_add_convolution_relu_11)
        .other          triton_poi_fused__native_batch_norm_legit_no_training_add_convolution_relu_11,@"STO_CUDA_ENTRY STV_DEFAULT"
triton_poi_fused__native_batch_norm_legit_no_training_add_convolution_relu_11:
.text.triton_poi_fused__native_batch_norm_legit_no_training_add_convolution_relu_11:
[----:B------:R-:W-:Y:S01]  /*0000*/  LDC R1, c[0x0][0x28] ;  /* 0x00000a00ff017b82 */ /* 0x000fe20000000800 */
[----:B------:R-:W1:Y:S01]  /*0010*/  S2R R0, SR_TID.X ;  /* 0x0000000000007919 */ /* 0x000e620000002100 */
[----:B------:R-:W-:-:S06]  /*0020*/  ULDC.64 UR4, c[0x0][0x208] ;  /* 0x0000820000047ab9 */ /* 0x000fcc0000000a00 */
[----:B------:R-:W2:Y:S01]  /*0030*/  LDC.64 R28, c[0x0][0x218] ;  /* 0x00008600ff1c7b82 */ /* 0x000ea20000000a00 */
[----:B------:R-:W3:Y:S07]  /*0040*/  S2R R5, SR_CTAID.X ;  /* 0x0000000000057919 */ /* 0x000eee0000002500 */
[----:B------:R-:W4:Y:S08]  /*0050*/  LDC.64 R26, c[0x0][0x220] ;  /* 0x00008800ff1a7b82 */ /* 0x000f300000000a00 */
[----:B------:R-:W5:Y:S01]  /*0060*/  LDC.64 R22, c[0x0][0x230] ;  /* 0x00008c00ff167b82 */ /* 0x000f620000000a00 */
[----:B-1----:R-:W-:-:S02]  /*0070*/  SHF.L.U32 R0, R0, 0x2, RZ ;  /* 0x0000000200007819 */ /* 0x002fc400000006ff */
[----:B---3--:R-:W-:Y:S02]  /*0080*/  SHF.R.S32.HI R3, RZ, 0x15, R5 ;  /* 0x00000015ff037819 */ /* 0x008fe40000011405 */
[----:B------:R-:W-:Y:S02]  /*0090*/  LOP3.LUT R0, R0, 0x1fc, RZ, 0xc0, !PT ;  /* 0x000001fc00007812 */ /* 0x000fe400078ec0ff */
[----:B------:R-:W-:Y:S02]  /*00a0*/  SGXT R3, R3, 0x1 ;  /* 0x000000010303781a */ /* 0x000fe40000000200 */
[----:B------:R-:W-:Y:S02]  /*00b0*/  LEA R0, R5, R0, 0xa ;  /* 0x0000000005007211 */ /* 0x000fe400078e50ff */
[----:B------:R-:W1:Y:S02]  /*00c0*/  LDC.64 R4, c[0x0][0x228] ;  /* 0x00008a00ff047b82 */ /* 0x000e640000000a00 */
[----:B------:R-:W-:-:S04]  /*00d0*/  LEA.HI R3, R3, R0, RZ, 0x8 ;  /* 0x0000000003037211 */ /* 0x000fc800078f40ff */
[----:B------:R-:W-:Y:S02]  /*00e0*/  SHF.R.S32.HI R17, RZ, 0x8, R3 ;  /* 0x00000008ff117819 */ /* 0x000fe40000011403 */
[----:B------:R-:W-:Y:S02]  /*00f0*/  IADD3 R3, R3, 0x200, RZ ;  /* 0x0000020003037810 */ /* 0x000fe40007ffe0ff */
[----:B------:R-:W-:Y:S02]  /*0100*/  LEA.HI R2, R17, R17, RZ, 0x8 ;  /* 0x0000001111027211 */ /* 0x000fe400078f40ff */
[----:B------:R-:W-:Y:S02]  /*0110*/  SHF.R.S32.HI R3, RZ, 0x8, R3 ;  /* 0x00000008ff037819 */ /* 0x000fe40000011403 */
[----:B------:R-:W-:Y:S02]  /*0120*/  LOP3.LUT R2, R2, 0xffffff00, RZ, 0xc0, !PT ;  /* 0xffffff0002027812 */ /* 0x000fe400078ec0ff */
[----:B------:R-:W-:-:S02]  /*0130*/  LEA.HI R6, R3, R3, RZ, 0x8 ;  /* 0x0000000303067211 */ /* 0x000fc400078f40ff */
[----:B------:R-:W-:Y:S02]  /*0140*/  IADD3 R17, R17, -R2, RZ ;  /* 0x8000000211117210 */ /* 0x000fe40007ffe0ff */
[----:B------:R-:W-:-:S04]  /*0150*/  LOP3.LUT R6, R6, 0xffffff00, RZ, 0xc0, !PT ;  /* 0xffffff0006067812 */ /* 0x000fc800078ec0ff */
[----:B------:R-:W-:Y:S01]  /*0160*/  IADD3 R3, R3, -R6, RZ ;  /* 0x8000000603037210 */ /* 0x000fe20007ffe0ff */
[--C-:B-1----:R-:W-:Y:S01]  /*0170*/  IMAD.WIDE R8, R17, 0x4, R4.reuse ;  /* 0x0000000411087825 */ /* 0x102fe200078e0204 */
[----:B------:R-:W1:Y:S03]  /*0180*/  LDC.64 R6, c[0x0][0x210] ;  /* 0x00008400ff067b82 */ /* 0x000e660000000a00 */
[----:B------:R-:W-:Y:S01]  /*0190*/  IMAD.WIDE R24, R3, 0x4, R4 ;  /* 0x0000000403187825 */ /* 0x000fe200078e0204 */
[----:B------:R4:W3:Y:S04]  /*01a0*/  LDG.E.EL R21, desc[UR4][R8.64] ;  /* 0x0000000408157981 */ /* 0x0008e8000c2e1900 */
[----:B------:R-:W5:Y:S01]  /*01b0*/  LDC.64 R4, c[0x0][0x238] ;  /* 0x00008e00ff047b82 */ /* 0x000f620000000a00 */
[----:B------:R-:W3:Y:S01]  /*01c0*/  LDG.E.EL R24, desc[UR4][R24.64] ;  /* 0x0000000418187981 */ /* 0x000ee2000c2e1900 */
[----:B--2---:R-:W-:-:S04]  /*01d0*/  IMAD.WIDE R10, R17, 0x4, R28 ;  /* 0x00000004110a7825 */ /* 0x004fc800078e021c */
[----:B----4-:R-:W-:Y:S01]  /*01e0*/  IMAD.WIDE R8, R17, 0x4, R26 ;  /* 0x0000000411087825 */ /* 0x010fe200078e021a */
[----:B------:R-:W2:Y:S04]  /*01f0*/  LDG.E.EL R19, desc[UR4][R10.64] ;  /* 0x000000040a137981 */ /* 0x000ea8000c2e1900 */
[----:B------:R5:W4:Y:S01]  /*0200*/  LDG.E.EL R18, desc[UR4][R8.64] ;  /* 0x0000000408127981 */ /* 0x000b22000c2e1900 */
[----:B-1----:R-:W-:-:S05]  /*0210*/  IMAD.WIDE R6, R0, 0x4, R6 ;  /* 0x0000000400067825 */ /* 0x002fca00078e0206 */
[----:B------:R-:W2:Y:S01]  /*0220*/  LDG.E.128 R12, desc[UR4][R6.64] ;  /* 0x00000004060c7981 */ /* 0x000ea2000c1e1d00 */
[----:B-----5:R-:W-:-:S04]  /*0230*/  IMAD.WIDE R8, R17, 0x4, R22 ;  /* 0x0000000411087825 */ /* 0x020fc800078e0216 */
[----:B0-----:R-:W-:Y:S01]  /*0240*/  IMAD.WIDE R16, R17, 0x4, R4 ;  /* 0x0000000411107825 */ /* 0x001fe200078e0204 */
[----:B------:R-:W5:Y:S03]  /*0250*/  LDG.E.EL R20, desc[UR4][R8.64] ;  /* 0x0000000408147981 */ /* 0x000f66000c2e1900 */
[C---:B------:R-:W-:Y:S02]  /*0260*/  IMAD.WIDE R28, R3.reuse, 0x4, R28 ;  /* 0x00000004031c7825 */ /* 0x040fe400078e021c */
[----:B------:R-:W5:Y:S02]  /*0270*/  LDG.E.EL R17, desc[UR4][R16.64] ;  /* 0x0000000410117981 */ /* 0x000f64000c2e1900 */
[C---:B------:R-:W-:Y:S02]  /*0280*/  IMAD.WIDE R26, R3.reuse, 0x4, R26 ;  /* 0x00000004031a7825 */ /* 0x040fe400078e021a */
[----:B------:R-:W5:Y:S02]  /*0290*/  LDG.E.128 R8, desc[UR4][R6.64+0x800] ;  /* 0x0008000406087981 */ /* 0x000f64000c1e1d00 */
[----:B------:R-:W-:-:S02]  /*02a0*/  IMAD.WIDE R4, R3, 0x4, R4 ;  /* 0x0000000403047825 */ /* 0x000fc400078e0204 */
[----:B------:R-:W5:Y:S04]  /*02b0*/  LDG.E.EL R2, desc[UR4][R26.64] ;  /* 0x000000041a027981 */ /* 0x000f68000c2e1900 */
[----:B------:R0:W5:Y:S01]  /*02c0*/  LDG.E.EL R16, desc[UR4][R28.64] ;  /* 0x000000041c107981 */ /* 0x000162000c2e1900 */
[----:B------:R-:W-:-:S03]  /*02d0*/  IMAD.WIDE R22, R3, 0x4, R22 ;  /* 0x0000000403167825 */ /* 0x000fc600078e0216 */
[----:B------:R-:W5:Y:S04]  /*02e0*/  LDG.E.EL R4, desc[UR4][R4.64] ;  /* 0x0000000404047981 */ /* 0x000f68000c2e1900 */
[----:B------:R1:W5:Y:S01]  /*02f0*/  LDG.E.EL R3, desc[UR4][R22.64] ;  /* 0x0000000416037981 */ /* 0x000362000c2e1900 */
[----:B---3--:R-:W-:Y:S01]  /*0300*/  FADD R21, R21, 9.9999997473787516356e-06 ;  /* 0x3727c5ac15157421 */ /* 0x008fe20000000000 */
[----:B------:R-:W-:-:S03]  /*0310*/  FADD R24, R24, 9.9999997473787516356e-06 ;  /* 0x3727c5ac18187421 */ /* 0x000fc60000000000 */
[----:B------:R-:W3:Y:S08]  /*0320*/  MUFU.SQRT R25, R21 ;  /* 0x0000001500197308 */ /* 0x000ef00000002000 */
[----:B0-----:R-:W0:Y:S01]  /*0330*/  MUFU.SQRT R28, R24 ;  /* 0x00000018001c7308 */ /* 0x001e220000002000 */
[C---:B---3--:R-:W-:Y:S02]  /*0340*/  FSETP.GT.AND P0, PT, R25.reuse, 8.50705917302346158658e+37, PT ;  /* 0x7e8000001900780b */ /* 0x048fe40003f04000 */
[----:B------:R-:W-:-:S02]  /*0350*/  FSETP.GEU.AND P2, PT, R25, 1.175494350822287508e-38, PT ;  /* 0x008000001900780b */ /* 0x000fc40003f4e000 */
[C---:B0-----:R-:W-:Y:S02]  /*0360*/  FSETP.GT.AND P1, PT, R28.reuse, 8.50705917302346158658e+37, PT ;  /* 0x7e8000001c00780b */ /* 0x041fe40003f24000 */
[----:B------:R-:W-:-:S07]  /*0370*/  FSETP.GEU.AND P3, PT, R28, 1.175494350822287508e-38, PT ;  /* 0x008000001c00780b */ /* 0x000fce0003f6e000 */
[----:B------:R-:W-:Y:S01]  /*0380*/  @P0 FMUL R25, R25, 0.25 ;  /* 0x3e80000019190820 */ /* 0x000fe20000400000 */
[----:B------:R-:W-:-:S03]  /*0390*/  HFMA2.MMA R24, -RZ, RZ, 1.625, 0 ;  /* 0x3e800000ff187435 */ /* 0x000fc600000001ff */
[----:B------:R-:W-:Y:S01]  /*03a0*/  @!P2 FMUL R25, R25, 16777216 ;  /* 0x4b8000001919a820 */ /* 0x000fe20000400000 */
[----:B------:R-:W-:-:S04]  /*03b0*/  @P1 FMUL R28, R28, 0.25 ;  /* 0x3e8000001c1c1820 */ /* 0x000fc80000400000 */
[----:B------:R-:W-:Y:S01]  /*03c0*/  @!P3 FMUL R28, R28, 16777216 ;  /* 0x4b8000001c1cb820 */ /* 0x000fe20000400000 */
[----:B------:R-:W0:Y:S01]  /*03d0*/  MUFU.RCP R25, R25 ;  /* 0x0000001900197308 */ /* 0x000e220000001000 */
[----:B-1----:R-:W-:-:S07]  /*03e0*/  FSEL R22, R24, 1, P0 ;  /* 0x3f80000018167808 */ /* 0x002fce0000000000 */
[----:B------:R1:W3:Y:S01]  /*03f0*/  MUFU.RCP R5, R28 ;  /* 0x0000001c00057308 */ /* 0x0002e20000001000 */
[----:B------:R-:W-:Y:S01]  /*0400*/  FSEL R24, R24, 1, P1 ;  /* 0x3f80000018187808 */ /* 0x000fe20000800000 */
[----:B------:R-:W-:Y:S01]  /*0410*/  @!P2 FMUL R22, R22, 16777216 ;  /* 0x4b8000001616a820 */ /* 0x000fe20000400000 */
[--C-:B--2---:R-:W-:Y:S01]  /*0420*/  FADD R13, R13, R19.reuse ;  /* 0x000000130d0d7221 */ /* 0x104fe20000000000 */
[--C-:B------:R-:W-:Y:S01]  /*0430*/  FADD R12, R12, R19.reuse ;  /* 0x000000130c0c7221 */ /* 0x100fe20000000000 */
[--C-:B------:R-:W-:Y:S01]  /*0440*/  FADD R14, R14, R19.reuse ;  /* 0x000000130e0e7221 */ /* 0x100fe20000000000 */
[----:B------:R-:W-:Y:S01]  /*0450*/  @!P3 FMUL R24, R24, 16777216 ;  /* 0x4b8000001818b820 */ /* 0x000fe20000400000 */
[----:B------:R-:W-:Y:S01]  /*0460*/  FADD R15, R15, R19 ;  /* 0x000000130f0f7221 */ /* 0x000fe20000000000 */
[----:B0-----:R-:W-:Y:S01]  /*0470*/  FMUL R21, R25, R22 ;  /* 0x0000001619157220 */ /* 0x001fe20000400000 */
[C---:B----4-:R-:W-:Y:S01]  /*0480*/  FADD R22, -R18.reuse, R12 ;  /* 0x0000000c12167221 */ /* 0x050fe20000000100 */
[C---:B------:R-:W-:Y:S01]  /*0490*/  FADD R26, -R18.reuse, R14 ;  /* 0x0000000e121a7221 */ /* 0x040fe20000000100 */
[C---:B-1----:R-:W-:Y:S01]  /*04a0*/  FADD R28, -R18.reuse, R15 ;  /* 0x0000000f121c7221 */ /* 0x042fe20000000100 */
[----:B---3--:R-:W-:Y:S01]  /*04b0*/  FMUL R5, R5, R24 ;  /* 0x0000001805057220 */ /* 0x008fe20000400000 */
[----:B------:R-:W-:-:S02]  /*04c0*/  FADD R24, -R18, R13 ;  /* 0x0000000d12187221 */ /* 0x000fc40000000100 */
[----:B------:R-:W0:Y:S01]  /*04d0*/  LDC.64 R18, c[0x0][0x240] ;  /* 0x00009000ff127b82 */ /* 0x000e220000000a00 */
[C---:B------:R-:W-:Y:S01]  /*04e0*/  FMUL R22, R21.reuse, R22 ;  /* 0x0000001615167220 */ /* 0x040fe20000400000 */
[C---:B------:R-:W-:Y:S01]  /*04f0*/  FMUL R23, R21.reuse, R24 ;  /* 0x0000001815177220 */ /* 0x040fe20000400000 */
[C---:B------:R-:W-:Y:S01]  /*0500*/  FMUL R26, R21.reuse, R26 ;  /* 0x0000001a151a7220 */ /* 0x040fe20000400000 */
[----:B------:R-:W-:Y:S01]  /*0510*/  FMUL R28, R21, R28 ;  /* 0x0000001c151c7220 */ /* 0x000fe20000400000 */
[--C-:B-----5:R-:W-:Y:S01]  /*0520*/  FADD R9, R9, R16.reuse ;  /* 0x0000001009097221 */ /* 0x120fe20000000000 */
[--C-:B------:R-:W-:Y:S01]  /*0530*/  FADD R8, R8, R16.reuse ;  /* 0x0000001008087221 */ /* 0x100fe20000000000 */
[--C-:B------:R-:W-:Y:S01]  /*0540*/  FADD R10, R10, R16.reuse ;  /* 0x000000100a0a7221 */ /* 0x100fe20000000000 */
[----:B------:R-:W-:Y:S01]  /*0550*/  FADD R11, R11, R16 ;  /* 0x000000100b0b7221 */ /* 0x000fe20000000000 */
[C-C-:B------:R-:W-:Y:S01]  /*0560*/  FFMA R23, R20.reuse, R23, R17.reuse ;  /* 0x0000001714177223 */ /* 0x140fe20000000011 */
[C-C-:B------:R-:W-:Y:S01]  /*0570*/  FFMA R22, R20.reuse, R22, R17.reuse ;  /* 0x0000001614167223 */ /* 0x140fe20000000011 */
[C-C-:B------:R-:W-:Y:S01]  /*0580*/  FFMA R21, R20.reuse, R26, R17.reuse ;  /* 0x0000001a14157223 */ /* 0x140fe20000000011 */
[----:B------:R-:W-:Y:S01]  /*0590*/  FFMA R17, R20, R28, R17 ;  /* 0x0000001c14117223 */ /* 0x000fe20000000011 */
[C---:B------:R-:W-:Y:S01]  /*05a0*/  FADD R20, -R2.reuse, R9 ;  /* 0x0000000902147221 */ /* 0x040fe20000000100 */
[C---:B------:R-:W-:Y:S01]  /*05b0*/  FADD R16, -R2.reuse, R8 ;  /* 0x0000000802107221 */ /* 0x040fe20000000100 */
[C---:B------:R-:W-:Y:S01]  /*05c0*/  FADD R24, -R2.reuse, R10 ;  /* 0x0000000a02187221 */ /* 0x040fe20000000100 */
[----:B------:R-:W-:Y:S01]  /*05d0*/  FADD R2, -R2, R11 ;  /* 0x0000000b02027221 */ /* 0x000fe20000000100 */
[C---:B------:R-:W-:Y:S01]  /*05e0*/  FMUL R20, R5.reuse, R20 ;  /* 0x0000001405147220 */ /* 0x040fe20000400000 */
[C---:B------:R-:W-:Y:S01]  /*05f0*/  FMUL R29, R5.reuse, R16 ;  /* 0x00000010051d7220 */ /* 0x040fe20000400000 */
[C---:B------:R-:W-:Y:S01]  /*0600*/  FMUL R27, R5.reuse, R24 ;  /* 0x00000018051b7220 */ /* 0x040fe20000400000 */
[----:B------:R-:W-:Y:S01]  /*0610*/  FMUL R25, R5, R2 ;  /* 0x0000000205197220 */ /* 0x000fe20000400000 */
[----:B------:R-:W-:Y:S01]  /*0620*/  FSETP.GEU.AND P0, PT, R17, RZ, PT ;  /* 0x000000ff1100720b */ /* 0x000fe20003f0e000 */
[--C-:B------:R-:W-:Y:S01]  /*0630*/  FFMA R2, R3, R20, R4.reuse ;  /* 0x0000001403027223 */ /* 0x100fe20000000004 */
[----:B------:R-:W-:Y:S01]  /*0640*/  FSETP.GEU.AND P1, PT, R21, RZ, PT ;  /* 0x000000ff1500720b */ /* 0x000fe20003f2e000 */
[C-C-:B------:R-:W-:Y:S01]  /*0650*/  FFMA R25, R3.reuse, R25, R4.reuse ;  /* 0x0000001903197223 */ /* 0x140fe20000000004 */
[C-C-:B------:R-:W-:Y:S01]  /*0660*/  FFMA R5, R3.reuse, R29, R4.reuse ;  /* 0x0000001d03057223 */ /* 0x140fe20000000004 */
[----:B------:R-:W-:Y:S01]  /*0670*/  FFMA R16, R3, R27, R4 ;  /* 0x0000001b03107223 */ /* 0x000fe20000000004 */
[----:B------:R-:W-:-:S02]  /*0680*/  FSETP.GEU.AND P2, PT, R23, RZ, PT ;  /* 0x000000ff1700720b */ /* 0x000fc40003f4e000 */
[----:B------:R-:W-:Y:S01]  /*0690*/  FSETP.GEU.AND P3, PT, R22, RZ, PT ;  /* 0x000000ff1600720b */ /* 0x000fe20003f6e000 */
[----:B0-----:R-:W-:Y:S01]  /*06a0*/  IMAD.WIDE R18, R0, 0x4, R18 ;  /* 0x0000000400127825 */ /* 0x001fe200078e0212 */
[----:B------:R-:W-:Y:S02]  /*06b0*/  FSEL R17, R17, RZ, P0 ;  /* 0x000000ff11117208 */ /* 0x000fe40000000000 */
[----:B------:R-:W-:Y:S02]  /*06c0*/  FSEL R0, R21, RZ, P1 ;  /* 0x000000ff15007208 */ /* 0x000fe40000800000 */
[----:B------:R-:W-:Y:S02]  /*06d0*/  FSEL R21, R23, RZ, P2 ;  /* 0x000000ff17157208 */ /* 0x000fe40001000000 */
[----:B------:R-:W-:Y:S02]  /*06e0*/  FSEL R20, R22, RZ, P3 ;  /* 0x000000ff16147208 */ /* 0x000fe40001800000 */
[----:B------:R-:W-:-:S02]  /*06f0*/  FSETP.GEU.AND P0, PT, R25, RZ, PT ;  /* 0x000000ff1900720b */ /* 0x000fc40003f0e000 */
[----:B------:R-:W-:Y:S02]  /*0700*/  FSETP.GEU.AND P1, PT, R16, RZ, PT ;  /* 0x000000ff1000720b */ /* 0x000fe40003f2e000 */
[----:B------:R-:W-:Y:S02]  /*0710*/  FSETP.GEU.AND P2, PT, R2, RZ, PT ;  /* 0x000000ff0200720b */ /* 0x000fe40003f4e000 */
[----:B------:R-:W-:Y:S02]  /*0720*/  FSETP.GEU.AND P3, PT, R5, RZ, PT ;  /* 0x000000ff0500720b */ /* 0x000fe40003f6e000 */
[----:B------:R-:W-:Y:S02]  /*0730*/  FSEL R25, R25, RZ, P0 ;  /* 0x000000ff19197208 */ /* 0x000fe40000000000 */
[----:B------:R-:W-:Y:S02]  /*0740*/  FSEL R16, R16, RZ, P1 ;  /* 0x000000ff10107208 */ /* 0x000fe40000800000 */
[----:B------:R-:W-:-:S02]  /*0750*/  FSEL R2, R2, RZ, P2 ;  /* 0x000000ff02027208 */ /* 0x000fc40001000000 */
[----:B------:R-:W-:Y:S01]  /*0760*/  FSEL R5, R5, RZ, P3 ;  /* 0x000000ff05057208 */ /* 0x000fe20001800000 */
[----:B------:R-:W-:Y:S01]  /*0770*/  FADD R27, R25, R25 ;  /* 0x00000019191b7221 */ /* 0x000fe20000000000 */
[----:B------:R-:W-:Y:S01]  /*0780*/  FADD R23, R17, R17 ;  /* 0x0000001111177221 */ /* 0x000fe20000000000 */
[----:B------:R-:W-:Y:S01]  /*0790*/  FADD R22, R0, R0 ;  /* 0x0000000000167221 */ /* 0x000fe20000000000 */
[----:B------:R-:W-:Y:S01]  /*07a0*/  FADD R21, R21, R21 ;  /* 0x0000001515157221 */ /* 0x000fe20000000000 */
[----:B------:R-:W-:Y:S01]  /*07b0*/  FADD R20, R20, R20 ;  /* 0x0000001414147221 */ /* 0x000fe20000000000 */
[----:B------:R-:W-:Y:S01]  /*07c0*/  FADD R26, R16, R16 ;  /* 0x00000010101a7221 */ /* 0x000fe20000000000 */
[----:B------:R-:W-:Y:S01]  /*07d0*/  FADD R25, R2, R2 ;  /* 0x0000000202197221 */ /* 0x000fe20000000000 */
[----:B------:R-:W-:Y:S01]  /*07e0*/  FADD R24, R5, R5 ;  /* 0x0000000505187221 */ /* 0x000fe20000000000 */
[----:B------:R-:W-:Y:S04]  /*07f0*/  STG.E.128 desc[UR4][R6.64], R12 ;  /* 0x0000000c06007986 */ /* 0x000fe8000c101d04 */
[----:B------:R-:W-:Y:S04]  /*0800*/  STG.E.128 desc[UR4][R6.64+0x800], R8 ;  /* 0x0008000806007986 */ /* 0x000fe8000c101d04 */
[----:B------:R-:W-:Y:S04]  /*0810*/  STG.E.128 desc[UR4][R18.64], R20 ;  /* 0x0000001412007986 */ /* 0x000fe8000c101d04 */
[----:B------:R-:W-:Y:S01]  /*0820*/  STG.E.128 desc[UR4][R18.64+0x800], R24 ;  /* 0x0008001812007986 */ /* 0x000fe2000c101d04 */
[----:B------:R-:W-:Y:S05]  /*0830*/  EXIT ;  /* 0x000000000000794d */ /* 0x000fea0003800000 */
.L_x_0:
[----:B------:R-:W-:-:S00]  /*0840*/  BRA `(.L_x_0) ;  /* 0xfffffffc00fc7947 */ /* 0x000fc0000383ffff */
[----:B------:R-:W-:-:S00]  /*0850*/  NOP ;  /* 0x0000000000007918 */ /* 0x000fc00000000000 */
        /* <DEDUP_REMOVED lines=10> */
.L_x_1:


//--------------------- .nv.global.init           --------------------------
	.section	.nv.global.init,"aw",@progbits
.nv.global.init:
	.type		_$_str,@object
	.size		_$_str,(_$_str_$_2 - _$_str)
_$_str:
        /*0000*/ 	.byte	0x5f, 0x5f, 0x43, 0x55, 0x44, 0x41, 0x5f, 0x46, 0x54, 0x5a, 0x00
	.type		_$_str_$_2,@object
	.size		_$_str_$_2,(.L_1 - _$_str_$_2)
_$_str_$_2:
        /*000b*/ 	.byte	0x5f, 0x5f, 0x43, 0x55, 0x44, 0x41, 0x5f, 0x50, 0x52, 0x45, 0x43, 0x5f, 0x53, 0x51, 0x52, 0x54
        /*001b*/ 	.byte	0x00
.L_1:


//--------------------- .nv.constant0.triton_poi_fused__native_batch_norm_legit_no_training_add_convolution_relu_11 --------------------------
	.section	.nv.constant0.triton_poi_fused__native_batch_norm_legit_no_training_add_convolution_relu_11,"a",@progbits
	.sectionflags	@""
	.align	4
.nv.constant0.triton_poi_fused__native_batch_norm_legit_no_training_add_convolution_relu_11:
	.zero		588
